//
// Generated by NVIDIA NVVM Compiler
//
// Compiler Build ID: CL-36424714
// Cuda compilation tools, release 13.0, V13.0.88
// Based on NVVM 20.0.0
//

.version 9.0
.target sm_100
.address_size 64

	// .globl	_Z6warmupv
.global .attribute(.managed) .align 4 .b8 x[204800000];
.global .attribute(.managed) .align 4 .b8 out1[204800000];
.global .attribute(.managed) .align 4 .b8 out2[204800000];

.visible .entry _Z6warmupv()
{
	.reg .b32 	%r<3>;
	.reg .b32 	%f<2>;
	.reg .b64 	%rd<12>;

	mov.u32 	%r1, %ctaid.x;
	mul.wide.u32 	%rd1, %r1, 2048;
	mov.u64 	%rd2, x;
	add.s64 	%rd3, %rd2, %rd1;
	mov.u32 	%r2, %tid.x;
	mul.wide.u32 	%rd4, %r2, 4;
	add.s64 	%rd5, %rd3, %rd4;
	ld.global.f32 	%f1, [%rd5];
	mov.u64 	%rd6, out1;
	add.s64 	%rd7, %rd6, %rd1;
	add.s64 	%rd8, %rd7, %rd4;
	mov.u64 	%rd9, out2;
	add.s64 	%rd10, %rd9, %rd1;
	add.s64 	%rd11, %rd10, %rd4;
	st.global.f32 	[%rd11], %f1;
	st.global.f32 	[%rd8], %f1;
	ret;

}
	// .globl	_Z14normcdf_kernelv
.visible .entry _Z14normcdf_kernelv()
{
	.reg .pred 	%p<6>;
	.reg .b32 	%r<5>;
	.reg .b32 	%f<71>;
	.reg .b64 	%rd<11>;

	mov.u32 	%r1, %ctaid.x;
	mul.wide.u32 	%rd1, %r1, 2048;
	mov.u64 	%rd2, x;
	add.s64 	%rd3, %rd2, %rd1;
	mov.u32 	%r2, %tid.x;
	mul.wide.u32 	%rd4, %r2, 4;
	add.s64 	%rd5, %rd3, %rd4;
	ld.global.f32 	%f7, [%rd5];
	abs.f32 	%f8, %f7;
	setp.gt.f32 	%p1, %f8, 0f41680000;
	mov.f32 	%f9, 0f41680000;
	copysign.f32 	%f10, %f7, %f9;
	selp.f32 	%f11, %f10, %f7, %p1;
	mov.f32 	%f12, 0fBF3504F3;
	mul.rn.f32 	%f1, %f11, %f12;
	neg.f32 	%f13, %f1;
	fma.rn.f32 	%f14, %f11, 0fBF3504F3, %f13;
	fma.rn.f32 	%f2, %f11, 0fB24FE77A, %f14;
	add.rn.f32 	%f3, %f1, %f2;
	abs.f32 	%f15, %f3;
	add.f32 	%f16, %f15, 0fC0800000;
	add.f32 	%f17, %f15, 0f40800000;
	rcp.approx.ftz.f32 	%f18, %f17;
	mul.rn.f32 	%f19, %f16, %f18;
	add.f32 	%f20, %f19, 0f3F800000;
	fma.rn.f32 	%f21, %f20, 0fC0800000, %f15;
	neg.f32 	%f22, %f19;
	fma.rn.f32 	%f23, %f22, %f15, %f21;
	fma.rn.f32 	%f24, %f18, %f23, %f19;
	fma.rn.f32 	%f25, %f24, 0f3A69A091, 0f3BE6E05B;
	fma.rn.f32 	%f26, %f25, %f24, 0fBC81FB4B;
	fma.rn.f32 	%f27, %f26, %f24, 0f3D15373B;
	fma.rn.f32 	%f28, %f27, %f24, 0fBD887C5A;
	fma.rn.f32 	%f29, %f28, %f24, 0f3DC021D5;
	fma.rn.f32 	%f30, %f29, %f24, 0fBDCED424;
	fma.rn.f32 	%f31, %f30, %f24, 0f3D8B74DE;
	fma.rn.f32 	%f32, %f31, %f24, 0f3C7BF170;
	fma.rn.f32 	%f33, %f32, %f24, 0fBE0EF8D4;
	fma.rn.f32 	%f34, %f33, %f24, 0f3F9DD2C9;
	fma.rn.f32 	%f35, %f15, 0f40000000, 0f3F800000;
	rcp.approx.ftz.f32 	%f36, %f35;
	mul.rn.f32 	%f37, %f34, %f36;
	mul.f32 	%f38, %f37, 0fC0000000;
	fma.rn.f32 	%f39, %f15, %f38, %f34;
	sub.f32 	%f40, %f39, %f37;
	fma.rn.f32 	%f41, %f40, %f36, %f37;
	neg.f32 	%f42, %f15;
	mul.f32 	%f43, %f15, %f42;
	mov.f32 	%f44, 0f3FB8AA3B;
	mul.rn.f32 	%f45, %f43, %f44;
	cvt.rzi.f32.f32 	%f46, %f45;
	abs.f32 	%f47, %f46;
	setp.gt.f32 	%p2, %f47, 0f42FC0000;
	mov.f32 	%f48, 0f42FC0000;
	copysign.f32 	%f49, %f46, %f48;
	selp.f32 	%f50, %f49, %f46, %p2;
	fma.rn.f32 	%f51, %f50, 0fBF317218, %f43;
	fma.rn.f32 	%f52, %f50, 0f3102E308, %f51;
	mul.f32 	%f53, %f52, 0f3FB8AA3B;
	add.f32 	%f54, %f50, 0f4B40007F;
	mov.b32 	%r3, %f54;
	shl.b32 	%r4, %r3, 23;
	mov.b32 	%f55, %r4;
	ex2.approx.ftz.f32 	%f56, %f53;
	mul.f32 	%f57, %f56, %f55;
	neg.f32 	%f58, %f43;
	fma.rn.f32 	%f59, %f42, %f15, %f58;
	fma.rn.f32 	%f60, %f57, %f59, %f57;
	mul.f32 	%f61, %f60, %f41;
	setp.gt.f32 	%p3, %f15, 0f4120E148;
	selp.f32 	%f62, 0f00000000, %f61, %p3;
	setp.lt.f32 	%p4, %f3, 0f00000000;
	mov.f32 	%f63, 0f40000000;
	sub.f32 	%f64, %f63, %f62;
	selp.f32 	%f70, %f64, %f62, %p4;
	setp.geu.f32 	%p5, %f11, 0fBF800000;
	@%p5 bra 	$L__BB1_2;
	sub.f32 	%f65, %f1, %f3;
	add.rn.f32 	%f66, %f65, %f2;
	mul.f32 	%f67, %f3, 0fC0000000;
	mul.f32 	%f68, %f67, %f70;
	fma.rn.f32 	%f70, %f68, %f66, %f70;
$L__BB1_2:
	mul.f32 	%f69, %f70, 0f3F000000;
	mov.u64 	%rd7, out1;
	add.s64 	%rd8, %rd7, %rd1;
	add.s64 	%rd10, %rd8, %rd4;
	st.global.f32 	[%rd10], %f69;
	ret;

}
	// .globl	_Z15normcdf_kernel2v
.visible .entry _Z15normcdf_kernel2v()
{
	.reg .pred 	%p<3>;
	.reg .b32 	%r<3>;
	.reg .b32 	%f<30>;
	.reg .b64 	%rd<11>;

	mov.u32 	%r1, %ctaid.x;
	mul.wide.u32 	%rd1, %r1, 2048;
	mov.u64 	%rd2, x;
	add.s64 	%rd3, %rd2, %rd1;
	mov.u32 	%r2, %tid.x;
	mul.wide.u32 	%rd4, %r2, 4;
	add.s64 	%rd5, %rd3, %rd4;
	ld.global.f32 	%f5, [%rd5];
	mul.f32 	%f1, %f5, 0f3F3504F3;
	abs.f32 	%f6, %f1;
	setp.ltu.f32 	%p1, %f6, 0f3F8060FE;
	setp.ge.f32 	%p2, %f6, 0f3F8060FE;
	mul.f32 	%f7, %f1, %f1;
	selp.f32 	%f8, %f6, %f7, %p2;
	selp.f32 	%f9, 0f38EB4C3A, 0f38B1E96A, %p2;
	selp.f32 	%f10, 0fBAAE005B, 0fBA574D20, %p2;
	fma.rn.f32 	%f11, %f9, %f8, %f10;
	selp.f32 	%f12, 0f3C09919F, 0f3BAAD5EA, %p2;
	fma.rn.f32 	%f13, %f11, %f8, %f12;
	selp.f32 	%f14, 0fBD24D99A, 0fBCDC1BE7, %p2;
	fma.rn.f32 	%f15, %f13, %f8, %f14;
	selp.f32 	%f16, 0f3E235519, 0f3DE718AF, %p2;
	fma.rn.f32 	%f17, %f15, %f8, %f16;
	selp.f32 	%f18, 0f3F69B4F9, 0fBEC093AC, %p2;
	fma.rn.f32 	%f19, %f17, %f8, %f18;
	selp.f32 	%f20, 0f3F210A14, 0f3E0375D3, %p2;
	fma.rn.f32 	%f21, %f19, %f8, %f20;
	neg.f32 	%f22, %f8;
	selp.f32 	%f23, %f22, %f1, %p2;
	fma.rn.f32 	%f29, %f21, %f23, %f23;
	@%p1 bra 	$L__BB2_2;
	ex2.approx.ftz.f32 	%f24, %f29;
	mov.f32 	%f25, 0f3F800000;
	sub.f32 	%f26, %f25, %f24;
	copysign.f32 	%f29, %f1, %f26;
$L__BB2_2:
	add.f32 	%f27, %f29, 0f3F800000;
	mul.f32 	%f28, %f27, 0f3F000000;
	mov.u64 	%rd7, out2;
	add.s64 	%rd8, %rd7, %rd1;
	add.s64 	%rd10, %rd8, %rd4;
	st.global.f32 	[%rd10], %f28;
	ret;

}


// ===== COMPILED SASS (sm_100) =====

	.target	sm_100

	.elftype	@"ET_EXEC"


//--------------------- .note.nv.tkinfo           --------------------------
	.section	.note.nv.tkinfo,"",@"SHT_NOTE"
	.sectionflags	@"SHF_NOTE_NV_TKINFO"
	.tkinfo
        /*0018*/ 	.word	0x00000002
        /*0030*/ 	.string	""
        /*0030*/ 	.string	"ptxas"
        /*0030*/ 	.string	"Cuda compilation tools, release 13.0, V13.0.88"
        /*0030*/ 	.string	"Build cuda_13.0.r13.0/compiler.36424714_0"
        /*0030*/ 	.string	"-arch sm_100 -m 64 "



//--------------------- .note.nv.cuinfo           --------------------------
	.section	.note.nv.cuinfo,"",@"SHT_NOTE"
	.sectionflags	@"SHF_NOTE_NV_CUINFO"
        /*0018*/ 	.short	0x0002
        /*001a*/ 	.short	0x0064
        /*001c*/ 	.short	0x0082
	.zero		2


//--------------------- .nv.info                  --------------------------
	.section	.nv.info,"",@"SHT_CUDA_INFO"
	.align	4


	//----- nvinfo : EIATTR_REGCOUNT
	.align		4
        /*0000*/ 	.byte	0x04, 0x2f
        /*0002*/ 	.short	(.L_4 - .L_3)
	.align		4
.L_3:
        /*0004*/ 	.word	index@(_Z6warmupv)
        /*0008*/ 	.word	0x0000000e


	//----- nvinfo : EIATTR_FRAME_SIZE
	.align		4
.L_4:
        /*000c*/ 	.byte	0x04, 0x11
        /*000e*/ 	.short	(.L_6 - .L_5)
	.align		4
.L_5:
        /*0010*/ 	.word	index@(_Z6warmupv)
        /*0014*/ 	.word	0x00000000


	//----- nvinfo : EIATTR_REGCOUNT
	.align		4
.L_6:
        /*0018*/ 	.byte	0x04, 0x2f
        /*001a*/ 	.short	(.L_8 - .L_7)
	.align		4
.L_7:
        /*001c*/ 	.word	index@(_Z14normcdf_kernelv)
        /*0020*/ 	.word	0x00000011


	//----- nvinfo : EIATTR_FRAME_SIZE
	.align		4
.L_8:
        /*0024*/ 	.byte	0x04, 0x11
        /*0026*/ 	.short	(.L_10 - .L_9)
	.align		4
.L_9:
        /*0028*/ 	.word	index@(_Z14normcdf_kernelv)
        /*002c*/ 	.word	0x00000000


	//----- nvinfo : EIATTR_REGCOUNT
	.align		4
.L_10:
        /*0030*/ 	.byte	0x04, 0x2f
        /*0032*/ 	.short	(.L_12 - .L_11)
	.align		4
.L_11:
        /*0034*/ 	.word	index@(_Z15normcdf_kernel2v)
        /*0038*/ 	.word	0x0000000d


	//----- nvinfo : EIATTR_FRAME_SIZE
	.align		4
.L_12:
        /*003c*/ 	.byte	0x04, 0x11
        /*003e*/ 	.short	(.L_14 - .L_13)
	.align		4
.L_13:
        /*0040*/ 	.word	index@(_Z15normcdf_kernel2v)
        /*0044*/ 	.word	0x00000000


	//----- nvinfo : EIATTR_MIN_STACK_SIZE
	.align		4
.L_14:
        /*0048*/ 	.byte	0x04, 0x12
        /*004a*/ 	.short	(.L_16 - .L_15)
	.align		4
.L_15:
        /*004c*/ 	.word	index@(_Z15normcdf_kernel2v)
        /*0050*/ 	.word	0x00000000


	//----- nvinfo : EIATTR_MIN_STACK_SIZE
	.align		4
.L_16:
        /*0054*/ 	.byte	0x04, 0x12
        /*0056*/ 	.short	(.L_18 - .L_17)
	.align		4
.L_17:
        /*0058*/ 	.word	index@(_Z14normcdf_kernelv)
        /*005c*/ 	.word	0x00000000


	//----- nvinfo : EIATTR_MIN_STACK_SIZE
	.align		4
.L_18:
        /*0060*/ 	.byte	0x04, 0x12
        /*0062*/ 	.short	(.L_20 - .L_19)
	.align		4
.L_19:
        /*0064*/ 	.word	index@(_Z6warmupv)
        /*0068*/ 	.word	0x00000000
.L_20:


//--------------------- .nv.compat                --------------------------
	.section	.nv.compat,"",@"SHT_CUDA_COMPAT_INFO"
	.align	4
        /*0000*/ 	.byte	0x02, 0x09, 0x00, 0x00, 0x02, 0x02, 0x01, 0x00, 0x02, 0x05, 0x05, 0x00, 0x03, 0x07, 0x01, 0x01
        /*0010*/ 	.byte	0x02, 0x03, 0x00, 0x00, 0x02, 0x06, 0x01, 0x00, 0x04, 0x0b, 0x08, 0x00, 0x01, 0x00, 0x00, 0x00
        /*0020*/ 	.byte	0x00, 0x00, 0x00, 0x00


//--------------------- .nv.info._Z15normcdf_kernel2v --------------------------
	.section	.nv.info._Z15normcdf_kernel2v,"",@"SHT_CUDA_INFO"
	.sectionflags	@""
	.align	4


	//----- nvinfo : EIATTR_CUDA_API_VERSION
	.align		4
        /*0000*/ 	.byte	0x04, 0x37
        /*0002*/ 	.short	(.L_22 - .L_21)
.L_21:
        /*0004*/ 	.word	0x00000082


	//----- nvinfo : EIATTR_SPARSE_MMA_MASK
	.align		4
.L_22:
        /*0008*/ 	.byte	0x03, 0x50
        /*000a*/ 	.short	0x0000


	//----- nvinfo : EIATTR_MAXREG_COUNT
	.align		4
        /*000c*/ 	.byte	0x03, 0x1b
        /*000e*/ 	.short	0x00ff


	//----- nvinfo : EIATTR_MERCURY_ISA_VERSION
	.align		4
        /*0010*/ 	.byte	0x03, 0x5f
        /*0012*/ 	.short	0x0101


	//----- nvinfo : EIATTR_VRC_CTA_INIT_COUNT
	.align		4
        /*0014*/ 	.byte	0x02, 0x4a
	.zero		1
	.zero		1


	//----- nvinfo : EIATTR_EXIT_INSTR_OFFSETS
	.align		4
        /*0018*/ 	.byte	0x04, 0x1c
        /*001a*/ 	.short	(.L_24 - .L_23)


	//   ....[0]....
.L_23:
        /*001c*/ 	.word	0x000002b0


	//----- nvinfo : EIATTR_SW_WAR
	.align		4
.L_24:
        /*0020*/ 	.byte	0x04, 0x36
        /*0022*/ 	.short	(.L_26 - .L_25)
.L_25:
        /*0024*/ 	.word	0x00000008
.L_26:


//--------------------- .nv.info._Z14normcdf_kernelv --------------------------
	.section	.nv.info._Z14normcdf_kernelv,"",@"SHT_CUDA_INFO"
	.sectionflags	@""
	.align	4


	//----- nvinfo : EIATTR_CUDA_API_VERSION
	.align		4
        /*0000*/ 	.byte	0x04, 0x37
        /*0002*/ 	.short	(.L_28 - .L_27)
.L_27:
        /*0004*/ 	.word	0x00000082


	//----- nvinfo : EIATTR_SPARSE_MMA_MASK
	.align		4
.L_28:
        /*0008*/ 	.byte	0x03, 0x50
        /*000a*/ 	.short	0x0000


	//----- nvinfo : EIATTR_MAXREG_COUNT
	.align		4
        /*000c*/ 	.byte	0x03, 0x1b
        /*000e*/ 	.short	0x00ff


	//----- nvinfo : EIATTR_MERCURY_ISA_VERSION
	.align		4
        /*0010*/ 	.byte	0x03, 0x5f
        /*0012*/ 	.short	0x0101


	//----- nvinfo : EIATTR_VRC_CTA_INIT_COUNT
	.align		4
        /*0014*/ 	.byte	0x02, 0x4a
	.zero		1
	.zero		1


	//----- nvinfo : EIATTR_EXIT_INSTR_OFFSETS
	.align		4
        /*0018*/ 	.byte	0x04, 0x1c
        /*001a*/ 	.short	(.L_30 - .L_29)


	//   ....[0]....
.L_29:
        /*001c*/ 	.word	0x000004b0


	//----- nvinfo : EIATTR_SW_WAR
	.align		4
.L_30:
        /*0020*/ 	.byte	0x04, 0x36
        /*0022*/ 	.short	(.L_32 - .L_31)
.L_31:
        /*0024*/ 	.word	0x00000008
.L_32:


//--------------------- .nv.info._Z6warmupv       --------------------------
	.section	.nv.info._Z6warmupv,"",@"SHT_CUDA_INFO"
	.sectionflags	@""
	.align	4


	//----- nvinfo : EIATTR_CUDA_API_VERSION
	.align		4
        /*0000*/ 	.byte	0x04, 0x37
        /*0002*/ 	.short	(.L_34 - .L_33)
.L_33:
        /*0004*/ 	.word	0x00000082


	//----- nvinfo : EIATTR_SPARSE_MMA_MASK
	.align		4
.L_34:
        /*0008*/ 	.byte	0x03, 0x50
        /*000a*/ 	.short	0x0000


	//----- nvinfo : EIATTR_MAXREG_COUNT
	.align		4
        /*000c*/ 	.byte	0x03, 0x1b
        /*000e*/ 	.short	0x00ff


	//----- nvinfo : EIATTR_MERCURY_ISA_VERSION
	.align		4
        /*0010*/ 	.byte	0x03, 0x5f
        /*0012*/ 	.short	0x0101


	//----- nvinfo : EIATTR_VRC_CTA_INIT_COUNT
	.align		4
        /*0014*/ 	.byte	0x02, 0x4a
	.zero		1
	.zero		1


	//----- nvinfo : EIATTR_EXIT_INSTR_OFFSETS
	.align		4
        /*0018*/ 	.byte	0x04, 0x1c
        /*001a*/ 	.short	(.L_36 - .L_35)


	//   ....[0]....
.L_35:
        /*001c*/ 	.word	0x00000100


	//----- nvinfo : EIATTR_SW_WAR
	.align		4
.L_36:
        /*0020*/ 	.byte	0x04, 0x36
        /*0022*/ 	.short	(.L_38 - .L_37)
.L_37:
        /*0024*/ 	.word	0x00000008
.L_38:


//--------------------- .nv.callgraph             --------------------------
	.section	.nv.callgraph,"",@"SHT_CUDA_CALLGRAPH"
	.align	4
	.sectionentsize	8
	.align		4
        /*0000*/ 	.word	0x00000000
	.align		4
        /*0004*/ 	.word	0xffffffff
	.align		4
        /*0008*/ 	.word	0x00000000
	.align		4
        /*000c*/ 	.word	0xfffffffe
	.align		4
        /*0010*/ 	.word	0x00000000
	.align		4
        /*0014*/ 	.word	0xfffffffd
	.align		4
        /*0018*/ 	.word	0x00000000
	.align		4
        /*001c*/ 	.word	0xfffffffc


//--------------------- .nv.constant4             --------------------------
	.section	.nv.constant4,"a",@progbits
	.align	8
	.align		8
.nv.constant4:
        /*0000*/ 	.dword	x
	.align		8
        /*0008*/ 	.dword	out1
	.align		8
        /*0010*/ 	.dword	out2


//--------------------- .text._Z15normcdf_kernel2v --------------------------
	.section	.text._Z15normcdf_kernel2v,"ax",@progbits
	.align	128
        .global         _Z15normcdf_kernel2v
        .type           _Z15normcdf_kernel2v,@function
        .size           _Z15normcdf_kernel2v,(.L_x_3 - _Z15normcdf_kernel2v)
        .other          _Z15normcdf_kernel2v,@"STO_CUDA_ENTRY STV_DEFAULT"
_Z15normcdf_kernel2v:
.text._Z15normcdf_kernel2v:
[----:B------:R-:W-:Y:S01]  /*0000*/  LDC R1, c[0x0][0x37c] ;  /* 0x0000df00ff017b82 */ /* 0x000fe20000000800 */
[----:B------:R-:W0:Y:S07]  /*0010*/  S2R R2, SR_CTAID.X ;  /* 0x0000000000027919 */ /* 0x000e2e0000002500 */
[----:B------:R-:W0:Y:S01]  /*0020*/  LDC.64 R4, c[0x4][RZ] ;  /* 0x01000000ff047b82 */ /* 0x000e220000000a00 */
[----:B------:R-:W1:Y:S01]  /*0030*/  LDCU.64 UR4, c[0x0][0x358] ;  /* 0x00006b00ff0477ac */ /* 0x000e620008000a00 */
[----:B------:R-:W2:Y:S01]  /*0040*/  S2R R0, SR_TID.X ;  /* 0x0000000000007919 */ /* 0x000ea20000002100 */
[----:B0-----:R-:W-:-:S04]  /*0050*/  IMAD.WIDE.U32 R4, R2, 0x800, R4 ;  /* 0x0000080002047825 */ /* 0x001fc800078e0004 */
[----:B--2---:R-:W-:-:S05]  /*0060*/  IMAD.WIDE.U32 R4, R0, 0x4, R4 ;  /* 0x0000000400047825 */ /* 0x004fca00078e0004 */
[----:B-1----:R0:W2:Y:S01]  /*0070*/  LDG.E R3, desc[UR4][R4.64] ;  /* 0x0000000404037981 */ /* 0x0020a2000c1e1900 */
[----:B------:R-:W-:Y:S01]  /*0080*/  HFMA2 R7, -RZ, RZ, 0.61474609375, 16.90625 ;  /* 0x38eb4c3aff077431 */ /* 0x000fe200000001ff */
[----:B------:R-:W-:Y:S01]  /*0090*/  MOV R9, 0x3aae005b ;  /* 0x3aae005b00097802 */ /* 0x000fe20000000f00 */
[----:B------:R-:W-:Y:S01]  /*00a0*/  HFMA2 R8, -RZ, RZ, 1.0087890625, -0.000686168670654296875 ;  /* 0x3c09919fff087431 */ /* 0x000fe200000001ff */
[----:B------:R-:W-:Y:S01]  /*00b0*/  MOV R10, 0x3d24d99a ;  /* 0x3d24d99a000a7802 */ /* 0x000fe20000000f00 */
[----:B0-----:R-:W-:Y:S02]  /*00c0*/  HFMA2 R5, -RZ, RZ, 1.5341796875, 81.5625 ;  /* 0x3e235519ff057431 */ /* 0x001fe400000001ff */
[----:B--2---:R-:W-:-:S04]  /*00d0*/  FMUL R3, R3, 0.70710676908493041992 ;  /* 0x3f3504f303037820 */ /* 0x004fc80000400000 */
[C---:B------:R-:W-:Y:S01]  /*00e0*/  FMUL R6, R3.reuse, R3 ;  /* 0x0000000303067220 */ /* 0x040fe20000400000 */
[----:B------:R-:W-:-:S04]  /*00f0*/  FSETP.GE.AND P0, PT, |R3|, 1.0029599666595458984, PT ;  /* 0x3f8060fe0300780b */ /* 0x000fc80003f06200 */
[----:B------:R-:W-:Y:S02]  /*0100*/  FSEL R6, |R3|, R6, P0 ;  /* 0x0000000603067208 */ /* 0x000fe40000000200 */
[----:B------:R-:W-:Y:S02]  /*0110*/  FSEL R7, R7, 8.4834944573231041431e-05, P0 ;  /* 0x38b1e96a07077808 */ /* 0x000fe40000000000 */
[----:B------:R-:W-:Y:S02]  /*0120*/  FSEL R9, -R9, -0.00082130916416645050049, P0 ;  /* 0xba574d2009097808 */ /* 0x000fe40000000100 */
[----:B------:R-:W-:Y:S02]  /*0130*/  FSEL R4, R8, 0.0052134888246655464172, P0 ;  /* 0x3baad5ea08047808 */ /* 0x000fe40000000000 */
[----:B------:R-:W-:Y:S01]  /*0140*/  FSEL R8, -R10, -0.026868773624300956726, P0 ;  /* 0xbcdc1be70a087808 */ /* 0x000fe20000000100 */
[----:B------:R-:W-:Y:S01]  /*0150*/  FFMA R7, R6, R7, R9 ;  /* 0x0000000706077223 */ /* 0x000fe20000000009 */
[----:B------:R-:W-:-:S03]  /*0160*/  MOV R9, 0x3f69b4f9 ;  /* 0x3f69b4f900097802 */ /* 0x000fc60000000f00 */
[C---:B------:R-:W-:Y:S01]  /*0170*/  FFMA R7, R6.reuse, R7, R4 ;  /* 0x0000000706077223 */ /* 0x040fe20000000004 */
[----:B------:R-:W-:Y:S01]  /*0180*/  FSEL R4, R5, 0.11284004896879196167, P0 ;  /* 0x3de718af05047808 */ /* 0x000fe20000000000 */
[----:B------:R-:W-:Y:S02]  /*0190*/  HFMA2 R5, -RZ, RZ, 1.7822265625, 0.000185489654541015625 ;  /* 0x3f210a14ff057431 */ /* 0x000fe400000001ff */
[----:B------:R-:W-:Y:S01]  /*01a0*/  FFMA R7, R6, R7, R8 ;  /* 0x0000000706077223 */ /* 0x000fe20000000008 */
[----:B------:R-:W-:-:S03]  /*01b0*/  FSEL R8, R9, -0.37612664699554443359, P0 ;  /* 0xbec093ac09087808 */ /* 0x000fc60000000000 */
[----:B------:R-:W-:Y:S01]  /*01c0*/  FFMA R7, R6, R7, R4 ;  /* 0x0000000706077223 */ /* 0x000fe20000000004 */
[----:B------:R-:W-:-:S03]  /*01d0*/  FSEL R4, R5, 0.12837915122509002686, P0 ;  /* 0x3e0375d305047808 */ /* 0x000fc60000000000 */
[C---:B------:R-:W-:Y:S01]  /*01e0*/  FFMA R7, R6.reuse, R7, R8 ;  /* 0x0000000706077223 */ /* 0x040fe20000000008 */
[----:B------:R-:W-:-:S03]  /*01f0*/  FSEL R5, -R6, R3, P0 ;  /* 0x0000000306057208 */ /* 0x000fc60000000100 */
[----:B------:R-:W-:-:S04]  /*0200*/  FFMA R4, R6, R7, R4 ;  /* 0x0000000706047223 */ /* 0x000fc80000000004 */
[----:B------:R-:W-:Y:S02]  /*0210*/  FFMA R6, R4, R5, R5 ;  /* 0x0000000504067223 */ /* 0x000fe40000000005 */
[----:B------:R-:W0:Y:S02]  /*0220*/  LDC.64 R4, c[0x4][0x10] ;  /* 0x01000400ff047b82 */ /* 0x000e240000000a00 */
[----:B------:R-:W1:Y:S02]  /*0230*/  @P0 MUFU.EX2 R7, R6 ;  /* 0x0000000600070308 */ /* 0x000e640000000800 */
[----:B-1----:R-:W-:-:S05]  /*0240*/  @P0 FADD R8, -R7, 1 ;  /* 0x3f80000007080421 */ /* 0x002fca0000000100 */
[----:B------:R-:W-:Y:S01]  /*0250*/  @P0 LOP3.LUT R6, R8, 0x80000000, R3, 0xb8, !PT ;  /* 0x8000000008060812 */ /* 0x000fe200078eb803 */
[----:B0-----:R-:W-:-:S04]  /*0260*/  IMAD.WIDE.U32 R2, R2, 0x800, R4 ;  /* 0x0000080002027825 */ /* 0x001fc800078e0004 */
[----:B------:R-:W-:Y:S01]  /*0270*/  FADD R4, R6, 1 ;  /* 0x3f80000006047421 */ /* 0x000fe20000000000 */
[----:B------:R-:W-:-:S04]  /*0280*/  IMAD.WIDE.U32 R2, R0, 0x4, R2 ;  /* 0x0000000400027825 */ /* 0x000fc800078e0002 */
[----:B------:R-:W-:-:S05]  /*0290*/  FMUL R5, R4, 0.5 ;  /* 0x3f00000004057820 */ /* 0x000fca0000400000 */
[----:B------:R-:W-:Y:S01]  /*02a0*/  STG.E desc[UR4][R2.64], R5 ;  /* 0x0000000502007986 */ /* 0x000fe2000c101904 */
[----:B------:R-:W-:Y:S05]  /*02b0*/  EXIT ;  /* 0x000000000000794d */ /* 0x000fea0003800000 */
.L_x_0:
[----:B------:R-:W-:-:S00]  /*02c0*/  BRA `(.L_x_0) ;  /* 0xfffffffc00fc7947 */ /* 0x000fc0000383ffff */
[----:B------:R-:W-:-:S00]  /*02d0*/  NOP ;  /* 0x0000000000007918 */ /* 0x000fc00000000000 */
        /* <DEDUP_REMOVED lines=10> */
.L_x_3:


//--------------------- .text._Z14normcdf_kernelv --------------------------
	.section	.text._Z14normcdf_kernelv,"ax",@progbits
	.align	128
        .global         _Z14normcdf_kernelv
        .type           _Z14normcdf_kernelv,@function
        .size           _Z14normcdf_kernelv,(.L_x_4 - _Z14normcdf_kernelv)
        .other          _Z14normcdf_kernelv,@"STO_CUDA_ENTRY STV_DEFAULT"
_Z14normcdf_kernelv:
.text._Z14normcdf_kernelv:
[----:B------:R-:W-:Y:S01]  /*0000*/  LDC R1, c[0x0][0x37c] ;  /* 0x0000df00ff017b82 */ /* 0x000fe20000000800 */
[----:B------:R-:W0:Y:S07]  /*0010*/  S2R R2, SR_CTAID.X ;  /* 0x0000000000027919 */ /* 0x000e2e0000002500 */
[----:B------:R-:W0:Y:S01]  /*0020*/  LDC.64 R4, c[0x4][RZ] ;  /* 0x01000000ff047b82 */ /* 0x000e220000000a00 */
[----:B------:R-:W1:Y:S01]  /*0030*/  LDCU.64 UR4, c[0x0][0x358] ;  /* 0x00006b00ff0477ac */ /* 0x000e620008000a00 */
[----:B------:R-:W2:Y:S01]  /*0040*/  S2R R0, SR_TID.X ;  /* 0x0000000000007919 */ /* 0x000ea20000002100 */
[----:B0-----:R-:W-:-:S04]  /*0050*/  IMAD.WIDE.U32 R4, R2, 0x800, R4 ;  /* 0x0000080002047825 */ /* 0x001fc800078e0004 */
[----:B--2---:R-:W-:-:S06]  /*0060*/  IMAD.WIDE.U32 R10, R0, 0x4, R4 ;  /* 0x00000004000a7825 */ /* 0x004fcc00078e0004 */
[----:B-1----:R-:W2:Y:S01]  /*0070*/  LDG.E R10, desc[UR4][R10.64] ;  /* 0x000000040a0a7981 */ /* 0x002ea2000c1e1900 */
[----:B------:R-:W-:Y:S01]  /*0080*/  HFMA2 R3, -RZ, RZ, 2.703125, 0 ;  /* 0x41680000ff037431 */ /* 0x000fe200000001ff */
[----:B--2---:R-:W-:-:S04]  /*0090*/  FSETP.GT.AND P0, PT, |R10|, 14.5, PT ;  /* 0x416800000a00780b */ /* 0x004fc80003f04200 */
[----:B------:R-:W-:-:S04]  /*00a0*/  LOP3.LUT R3, R3, 0x80000000, R10, 0xb8, !PT ;  /* 0x8000000003037812 */ /* 0x000fc800078eb80a */
[----:B------:R-:W-:Y:S02]  /*00b0*/  FSEL R4, R3, R10, P0 ;  /* 0x0000000a03047208 */ /* 0x000fe40000000000 */
[----:B------:R-:W-:Y:S02]  /*00c0*/  MOV R10, 0x3a69a091 ;  /* 0x3a69a091000a7802 */ /* 0x000fe40000000f00 */
[C---:B------:R-:W-:Y:S01]  /*00d0*/  FSETP.GEU.AND P2, PT, R4.reuse, -1, PT ;  /* 0xbf8000000400780b */ /* 0x040fe20003f4e000 */
[----:B------:R-:W-:-:S04]  /*00e0*/  FMUL R3, R4, -0.70710676908493041992 ;  /* 0xbf3504f304037820 */ /* 0x000fc80000400000 */
[----:B------:R-:W-:-:S04]  /*00f0*/  FFMA R5, R4, -0.70710676908493041992, -R3 ;  /* 0xbf3504f304057823 */ /* 0x000fc80000000803 */
[----:B------:R-:W-:-:S04]  /*0100*/  FFMA R8, R4, -1.2101617485882343317e-08, R5 ;  /* 0xb24fe77a04087823 */ /* 0x000fc80000000005 */
[----:B------:R-:W-:-:S04]  /*0110*/  FADD R6, R3, R8 ;  /* 0x0000000803067221 */ /* 0x000fc80000000000 */
[C---:B------:R-:W-:Y:S01]  /*0120*/  FADD R7, |R6|.reuse, 4 ;  /* 0x4080000006077421 */ /* 0x040fe20000000200 */
[C---:B------:R-:W-:Y:S01]  /*0130*/  FADD R5, |R6|.reuse, -4 ;  /* 0xc080000006057421 */ /* 0x040fe20000000200 */
[----:B------:R-:W-:Y:S01]  /*0140*/  FSETP.GEU.AND P1, PT, R6, RZ, PT ;  /* 0x000000ff0600720b */ /* 0x000fe20003f2e000 */
[----:B------:R-:W-:Y:S01]  /*0150*/  @!P2 FADD R3, R3, -R6 ;  /* 0x800000060303a221 */ /* 0x000fe20000000000 */
[----:B------:R0:W1:Y:S03]  /*0160*/  MUFU.RCP R12, R7 ;  /* 0x00000007000c7308 */ /* 0x0000660000001000 */
[----:B------:R-:W-:Y:S01]  /*0170*/  @!P2 FADD R8, R8, R3 ;  /* 0x000000030808a221 */ /* 0x000fe20000000000 */
[----:B0-----:R-:W-:-:S05]  /*0180*/  MOV R7, 0x40000000 ;  /* 0x4000000000077802 */ /* 0x001fca0000000f00 */
[C---:B------:R-:W-:Y:S01]  /*0190*/  FFMA R7, |R6|.reuse, R7, 1 ;  /* 0x3f80000006077423 */ /* 0x040fe20000000207 */
[----:B-1----:R-:W-:Y:S01]  /*01a0*/  FMUL R9, R5, R12 ;  /* 0x0000000c05097220 */ /* 0x002fe20000400000 */
[----:B------:R-:W-:-:S04]  /*01b0*/  FMUL R5, R6, -R6 ;  /* 0x8000000606057220 */ /* 0x000fc80000400000 */
[----:B------:R-:W-:Y:S01]  /*01c0*/  MUFU.RCP R7, R7 ;  /* 0x0000000700077308 */ /* 0x000fe20000001000 */
[----:B------:R-:W-:Y:S01]  /*01d0*/  FADD R11, R9, 1 ;  /* 0x3f800000090b7421 */ /* 0x000fe20000000000 */
[----:B------:R-:W-:-:S03]  /*01e0*/  FMUL R13, R5, 1.4426950216293334961 ;  /* 0x3fb8aa3b050d7820 */ /* 0x000fc60000400000 */
[----:B------:R-:W-:-:S03]  /*01f0*/  FFMA R11, R11, -4, |R6| ;  /* 0xc08000000b0b7823 */ /* 0x000fc60000000406 */
[----:B------:R-:W0:Y:S01]  /*0200*/  FRND.TRUNC R13, R13 ;  /* 0x0000000d000d7307 */ /* 0x000e22000020d000 */
[----:B------:R-:W-:-:S04]  /*0210*/  FFMA R11, |R6|, -R9, R11 ;  /* 0x80000009060b7223 */ /* 0x000fc8000000020b */
[----:B------:R-:W-:Y:S01]  /*0220*/  FFMA R11, R12, R11, R9 ;  /* 0x0000000b0c0b7223 */ /* 0x000fe20000000009 */
[----:B------:R-:W-:-:S03]  /*0230*/  HFMA2 R12, -RZ, RZ, 3.4921875, 0 ;  /* 0x42fc0000ff0c7431 */ /* 0x000fc600000001ff */
[----:B------:R-:W-:-:S04]  /*0240*/  FFMA R10, R11, R10, 0.0070457882247865200043 ;  /* 0x3be6e05b0b0a7423 */ /* 0x000fc8000000000a */
[----:B------:R-:W-:Y:S01]  /*0250*/  FFMA R10, R11, R10, -0.015866896137595176697 ;  /* 0xbc81fb4b0b0a7423 */ /* 0x000fe2000000000a */
[----:B0-----:R-:W-:-:S03]  /*0260*/  FSETP.GT.AND P0, PT, |R13|, 126, PT ;  /* 0x42fc00000d00780b */ /* 0x001fc60003f04200 */
[----:B------:R-:W-:Y:S01]  /*0270*/  FFMA R10, R11, R10, 0.036429625004529953003 ;  /* 0x3d15373b0b0a7423 */ /* 0x000fe2000000000a */
[----:B------:R-:W-:-:S03]  /*0280*/  LOP3.LUT R12, R12, 0x80000000, R13, 0xb8, !PT ;  /* 0x800000000c0c7812 */ /* 0x000fc600078eb80d */
[C---:B------:R-:W-:Y:S01]  /*0290*/  FFMA R10, R11.reuse, R10, -0.066643431782722473145 ;  /* 0xbd887c5a0b0a7423 */ /* 0x040fe2000000000a */
[----:B------:R-:W-:Y:S02]  /*02a0*/  FSEL R12, R12, R13, P0 ;  /* 0x0000000d0c0c7208 */ /* 0x000fe40000000000 */
[----:B------:R-:W-:Y:S01]  /*02b0*/  FSETP.GT.AND P0, PT, |R6|, 10.05500030517578125, PT ;  /* 0x4120e1480600780b */ /* 0x000fe20003f04200 */
[C---:B------:R-:W-:Y:S02]  /*02c0*/  FFMA R10, R11.reuse, R10, 0.093814529478549957275 ;  /* 0x3dc021d50b0a7423 */ /* 0x040fe4000000000a */
[--C-:B------:R-:W-:Y:S01]  /*02d0*/  FFMA R9, R12, -0.69314718246459960938, R5.reuse ;  /* 0xbf3172180c097823 */ /* 0x100fe20000000005 */
[----:B------:R-:W-:Y:S01]  /*02e0*/  FFMA R5, -|R6|, |R6|, -R5 ;  /* 0x4000000606057223 */ /* 0x000fe20000000b05 */
[----:B------:R-:W-:Y:S02]  /*02f0*/  FFMA R10, R11, R10, -0.10099056363105773926 ;  /* 0xbdced4240b0a7423 */ /* 0x000fe4000000000a */
[----:B------:R-:W-:-:S02]  /*0300*/  FFMA R9, R12, 1.9046542121259335545e-09, R9 ;  /* 0x3102e3080c097823 */ /* 0x000fc40000000009 */
[----:B------:R-:W-:Y:S02]  /*0310*/  FFMA R10, R11, R10, 0.06809400022029876709 ;  /* 0x3d8b74de0b0a7423 */ /* 0x000fe4000000000a */
[----:B------:R-:W-:Y:S02]  /*0320*/  FMUL R13, R9, 1.4426950216293334961 ;  /* 0x3fb8aa3b090d7820 */ /* 0x000fe40000400000 */
[----:B------:R-:W-:-:S04]  /*0330*/  FFMA R10, R11, R10, 0.015377387404441833496 ;  /* 0x3c7bf1700b0a7423 */ /* 0x000fc8000000000a */
[C---:B------:R-:W-:Y:S01]  /*0340*/  FFMA R10, R11.reuse, R10, -0.1396210789680480957 ;  /* 0xbe0ef8d40b0a7423 */ /* 0x040fe2000000000a */
[----:B------:R-:W0:Y:S03]  /*0350*/  MUFU.EX2 R13, R13 ;  /* 0x0000000d000d7308 */ /* 0x000e260000000800 */
[----:B------:R-:W-:Y:S01]  /*0360*/  FFMA R11, R11, R10, 1.232995152473449707 ;  /* 0x3f9dd2c90b0b7423 */ /* 0x000fe2000000000a */
[----:B------:R-:W-:-:S03]  /*0370*/  FADD R10, R12, 12583039 ;  /* 0x4b40007f0c0a7421 */ /* 0x000fc60000000000 */
[----:B------:R-:W-:Y:S02]  /*0380*/  FMUL R12, R11, R7 ;  /* 0x000000070b0c7220 */ /* 0x000fe40000400000 */
[----:B------:R-:W-:Y:S02]  /*0390*/  SHF.L.U32 R14, R10, 0x17, RZ ;  /* 0x000000170a0e7819 */ /* 0x000fe400000006ff */
[----:B------:R-:W-:-:S04]  /*03a0*/  FMUL R9, R12, -2 ;  /* 0xc00000000c097820 */ /* 0x000fc80000400000 */
[C---:B------:R-:W-:Y:S01]  /*03b0*/  FFMA R9, |R6|.reuse, R9, R11 ;  /* 0x0000000906097223 */ /* 0x040fe2000000020b */
[----:B------:R-:W-:Y:S01]  /*03c0*/  @!P2 FMUL R6, R6, -2 ;  /* 0xc00000000606a820 */ /* 0x000fe20000400000 */
[----:B------:R-:W1:Y:S01]  /*03d0*/  LDC.64 R10, c[0x4][0x8] ;  /* 0x01000200ff0a7b82 */ /* 0x000e620000000a00 */
[----:B0-----:R-:W-:Y:S01]  /*03e0*/  FMUL R14, R14, R13 ;  /* 0x0000000d0e0e7220 */ /* 0x001fe20000400000 */
[----:B------:R-:W-:-:S03]  /*03f0*/  FADD R9, -R12, R9 ;  /* 0x000000090c097221 */ /* 0x000fc60000000100 */
[----:B------:R-:W-:Y:S01]  /*0400*/  FFMA R14, R14, R5, R14 ;  /* 0x000000050e0e7223 */ /* 0x000fe2000000000e */
[----:B------:R-:W-:-:S04]  /*0410*/  FFMA R9, R7, R9, R12 ;  /* 0x0000000907097223 */ /* 0x000fc8000000000c */
[----:B------:R-:W-:-:S05]  /*0420*/  FMUL R9, R9, R14 ;  /* 0x0000000e09097220 */ /* 0x000fca0000400000 */
[----:B------:R-:W-:-:S05]  /*0430*/  FSEL R9, R9, RZ, !P0 ;  /* 0x000000ff09097208 */ /* 0x000fca0004000000 */
[----:B------:R-:W-:-:S04]  /*0440*/  @!P1 FADD R9, -R9, 2 ;  /* 0x4000000009099421 */ /* 0x000fc80000000100 */
[----:B------:R-:W-:Y:S01]  /*0450*/  @!P2 FMUL R6, R9, R6 ;  /* 0x000000060906a220 */ /* 0x000fe20000400000 */
[----:B-1----:R-:W-:-:S04]  /*0460*/  IMAD.WIDE.U32 R10, R2, 0x800, R10 ;  /* 0x00000800020a7825 */ /* 0x002fc800078e000a */
[----:B------:R-:W-:Y:S01]  /*0470*/  @!P2 FFMA R9, R8, R6, R9 ;  /* 0x000000060809a223 */ /* 0x000fe20000000009 */
[----:B------:R-:W-:-:S04]  /*0480*/  IMAD.WIDE.U32 R10, R0, 0x4, R10 ;  /* 0x00000004000a7825 */ /* 0x000fc800078e000a */
[----:B------:R-:W-:-:S05]  /*0490*/  FMUL R9, R9, 0.5 ;  /* 0x3f00000009097820 */ /* 0x000fca0000400000 */
[----:B------:R-:W-:Y:S01]  /*04a0*/  STG.E desc[UR4][R10.64], R9 ;  /* 0x000000090a007986 */ /* 0x000fe2000c101904 */
[----:B------:R-:W-:Y:S05]  /*04b0*/  EXIT ;  /* 0x000000000000794d */ /* 0x000fea0003800000 */
.L_x_1:
        /* <DEDUP_REMOVED lines=12> */
.L_x_4:


//--------------------- .text._Z6warmupv          --------------------------
	.section	.text._Z6warmupv,"ax",@progbits
	.align	128
        .global         _Z6warmupv
        .type           _Z6warmupv,@function
        .size           _Z6warmupv,(.L_x_5 - _Z6warmupv)
        .other          _Z6warmupv,@"STO_CUDA_ENTRY STV_DEFAULT"
_Z6warmupv:
.text._Z6warmupv:
[----:B------:R-:W-:Y:S01]  /*0000*/  LDC R1, c[0x0][0x37c] ;  /* 0x0000df00ff017b82 */ /* 0x000fe20000000800 */
[----:B------:R-:W0:Y:S07]  /*0010*/  S2R R9, SR_CTAID.X ;  /* 0x0000000000097919 */ /* 0x000e2e0000002500 */
[----:B------:R-:W0:Y:S01]  /*0020*/  LDC.64 R2, c[0x4][RZ] ;  /* 0x01000000ff027b82 */ /* 0x000e220000000a00 */
[----:B------:R-:W1:Y:S01]  /*0030*/  LDCU.64 UR4, c[0x0][0x358] ;  /* 0x00006b00ff0477ac */ /* 0x000e620008000a00 */
[----:B------:R-:W2:Y:S06]  /*0040*/  S2R R11, SR_TID.X ;  /* 0x00000000000b7919 */ /* 0x000eac0000002100 */
[----:B------:R-:W3:Y:S08]  /*0050*/  LDC.64 R6, c[0x4][0x10] ;  /* 0x01000400ff067b82 */ /* 0x000ef00000000a00 */
[----:B------:R-:W4:Y:S01]  /*0060*/  LDC.64 R4, c[0x4][0x8] ;  /* 0x01000200ff047b82 */ /* 0x000f220000000a00 */
[----:B0-----:R-:W-:-:S04]  /*0070*/  IMAD.WIDE.U32 R2, R9, 0x800, R2 ;  /* 0x0000080009027825 */ /* 0x001fc800078e0002 */
[----:B--2---:R-:W-:-:S06]  /*0080*/  IMAD.WIDE.U32 R2, R11, 0x4, R2 ;  /* 0x000000040b027825 */ /* 0x004fcc00078e0002 */
[----:B-1----:R-:W2:Y:S01]  /*0090*/  LDG.E R3, desc[UR4][R2.64] ;  /* 0x0000000402037981 */ /* 0x002ea2000c1e1900 */
[----:B---3--:R-:W-:-:S04]  /*00a0*/  IMAD.WIDE.U32 R6, R9, 0x800, R6 ;  /* 0x0000080009067825 */ /* 0x008fc800078e0006 */
[----:B----4-:R-:W-:-:S04]  /*00b0*/  IMAD.WIDE.U32 R4, R9, 0x800, R4 ;  /* 0x0000080009047825 */ /* 0x010fc800078e0004 */
[----:B------:R-:W-:-:S04]  /*00c0*/  IMAD.WIDE.U32 R6, R11, 0x4, R6 ;  /* 0x000000040b067825 */ /* 0x000fc800078e0006 */
[----:B------:R-:W-:Y:S01]  /*00d0*/  IMAD.WIDE.U32 R4, R11, 0x4, R4 ;  /* 0x000000040b047825 */ /* 0x000fe200078e0004 */
[----:B--2---:R-:W-:Y:S04]  /*00e0*/  STG.E desc[UR4][R6.64], R3 ;  /* 0x0000000306007986 */ /* 0x004fe8000c101904 */
[----:B------:R-:W-:Y:S01]  /*00f0*/  STG.E desc[UR4][R4.64], R3 ;  /* 0x0000000304007986 */ /* 0x000fe2000c101904 */
[----:B------:R-:W-:Y:S05]  /*0100*/  EXIT ;  /* 0x000000000000794d */ /* 0x000fea0003800000 */
.L_x_2:
        /* <DEDUP_REMOVED lines=15> */
.L_x_5:


//--------------------- .nv.shared.reserved.0     --------------------------
	.section	.nv.shared.reserved.0,"aw",@nobits
	.weak		__nv_reservedSMEM_offset_0_alias
	.size		__nv_reservedSMEM_offset_0_alias, 0, 64
	.other		__nv_reservedSMEM_offset_0_alias,@"STO_CUDA_RESERVED_SHARED STV_DEFAULT"
__nv_reservedSMEM_offset_0_alias:
	.zero		0
	.zero		64


//--------------------- .nv.global                --------------------------
	.section	.nv.global,"aw",@nobits
	.align	4
.nv.global:
	.type		out2,@object
	.size		out2,(x - out2)
	.other		out2,@"STV_DEFAULT STO_CUDA_MANAGED"
out2:
	.zero		204800000
	.type		x,@object
	.size		x,(out1 - x)
	.other		x,@"STV_DEFAULT STO_CUDA_MANAGED"
x:
	.zero		204800000
	.type		out1,@object
	.size		out1,(.L_1 - out1)
	.other		out1,@"STV_DEFAULT STO_CUDA_MANAGED"
out1:
	.zero		204800000
.L_1:


//--------------------- .nv.constant0._Z15normcdf_kernel2v --------------------------
	.section	.nv.constant0._Z15normcdf_kernel2v,"a",@progbits
	.sectionflags	@""
	.align	4
.nv.constant0._Z15normcdf_kernel2v:
	.zero		896


//--------------------- .nv.constant0._Z14normcdf_kernelv --------------------------
	.section	.nv.constant0._Z14normcdf_kernelv,"a",@progbits
	.sectionflags	@""
	.align	4
.nv.constant0._Z14normcdf_kernelv:
	.zero		896


//--------------------- .nv.constant0._Z6warmupv  --------------------------
	.section	.nv.constant0._Z6warmupv,"a",@progbits
	.sectionflags	@""
	.align	4
.nv.constant0._Z6warmupv:
	.zero		896


//--------------------- SYMBOLS --------------------------

	.type		.nv.reservedSmem.offset0,@object
	.size		.nv.reservedSmem.offset0,0x4
